//
// Generated by NVIDIA NVVM Compiler
//
// Compiler Build ID: CL-36424714
// Cuda compilation tools, release 13.0, V13.0.88
// Based on NVVM 20.0.0
//

.version 9.0
.target sm_100
.address_size 64

	// .globl	applyRotationMatrix

.visible .entry applyRotationMatrix(
	.param .u32 applyRotationMatrix_param_0,
	.param .u64 .ptr .align 1 applyRotationMatrix_param_1,
	.param .u64 .ptr .align 1 applyRotationMatrix_param_2,
	.param .u64 .ptr .align 1 applyRotationMatrix_param_3
)
{
	.reg .pred 	%p<2>;
	.reg .b32 	%r<6>;
	.reg .b64 	%rd<14>;
	.reg .b64 	%fd<22>;

	ld.param.u32 	%r2, [applyRotationMatrix_param_0];
	ld.param.u64 	%rd1, [applyRotationMatrix_param_1];
	ld.param.u64 	%rd2, [applyRotationMatrix_param_2];
	ld.param.u64 	%rd3, [applyRotationMatrix_param_3];
	mov.u32 	%r3, %ctaid.x;
	mov.u32 	%r4, %ntid.x;
	mov.u32 	%r5, %tid.x;
	mad.lo.s32 	%r1, %r3, %r4, %r5;
	setp.ge.s32 	%p1, %r1, %r2;
	@%p1 bra 	$L__BB0_2;
	cvta.to.global.u64 	%rd4, %rd2;
	cvta.to.global.u64 	%rd5, %rd1;
	cvta.to.global.u64 	%rd6, %rd3;
	mul.wide.s32 	%rd7, %r1, 8;
	add.s64 	%rd8, %rd4, %rd7;
	ld.global.u64 	%rd9, [%rd8];
	cvta.to.global.u64 	%rd10, %rd9;
	ld.global.f64 	%fd1, [%rd5];
	ld.global.f64 	%fd2, [%rd10];
	ld.global.f64 	%fd3, [%rd5+8];
	ld.global.f64 	%fd4, [%rd10+8];
	mul.f64 	%fd5, %fd3, %fd4;
	fma.rn.f64 	%fd6, %fd1, %fd2, %fd5;
	ld.global.f64 	%fd7, [%rd5+16];
	ld.global.f64 	%fd8, [%rd10+16];
	fma.rn.f64 	%fd9, %fd7, %fd8, %fd6;
	ld.global.f64 	%fd10, [%rd5+24];
	ld.global.f64 	%fd11, [%rd5+32];
	mul.f64 	%fd12, %fd11, %fd4;
	fma.rn.f64 	%fd13, %fd10, %fd2, %fd12;
	ld.global.f64 	%fd14, [%rd5+40];
	fma.rn.f64 	%fd15, %fd14, %fd8, %fd13;
	ld.global.f64 	%fd16, [%rd5+48];
	ld.global.f64 	%fd17, [%rd5+56];
	mul.f64 	%fd18, %fd17, %fd4;
	fma.rn.f64 	%fd19, %fd16, %fd2, %fd18;
	ld.global.f64 	%fd20, [%rd5+64];
	fma.rn.f64 	%fd21, %fd20, %fd8, %fd19;
	add.s64 	%rd11, %rd6, %rd7;
	ld.global.u64 	%rd12, [%rd11];
	cvta.to.global.u64 	%rd13, %rd12;
	st.global.f64 	[%rd13], %fd9;
	st.global.f64 	[%rd13+8], %fd15;
	st.global.f64 	[%rd13+16], %fd21;
$L__BB0_2:
	ret;

}


// ===== COMPILED SASS (sm_100) =====

	.target	sm_100

	.elftype	@"ET_EXEC"


//--------------------- .note.nv.tkinfo           --------------------------
	.section	.note.nv.tkinfo,"",@"SHT_NOTE"
	.sectionflags	@"SHF_NOTE_NV_TKINFO"
	.tkinfo
        /*0018*/ 	.word	0x00000002
        /*0030*/ 	.string	""
        /*0030*/ 	.string	"ptxas"
        /*0030*/ 	.string	"Cuda compilation tools, release 13.0, V13.0.88"
        /*0030*/ 	.string	"Build cuda_13.0.r13.0/compiler.36424714_0"
        /*0030*/ 	.string	"-arch sm_100 -m 64 "



//--------------------- .note.nv.cuinfo           --------------------------
	.section	.note.nv.cuinfo,"",@"SHT_NOTE"
	.sectionflags	@"SHF_NOTE_NV_CUINFO"
        /*0018*/ 	.short	0x0002
        /*001a*/ 	.short	0x0064
        /*001c*/ 	.short	0x0082
	.zero		2


//--------------------- .nv.info                  --------------------------
	.section	.nv.info,"",@"SHT_CUDA_INFO"
	.align	4


	//----- nvinfo : EIATTR_REGCOUNT
	.align		4
        /*0000*/ 	.byte	0x04, 0x2f
        /*0002*/ 	.short	(.L_1 - .L_0)
	.align		4
.L_0:
        /*0004*/ 	.word	index@(applyRotationMatrix)
        /*0008*/ 	.word	0x00000020


	//----- nvinfo : EIATTR_FRAME_SIZE
	.align		4
.L_1:
        /*000c*/ 	.byte	0x04, 0x11
        /*000e*/ 	.short	(.L_3 - .L_2)
	.align		4
.L_2:
        /*0010*/ 	.word	index@(applyRotationMatrix)
        /*0014*/ 	.word	0x00000000


	//----- nvinfo : EIATTR_MIN_STACK_SIZE
	.align		4
.L_3:
        /*0018*/ 	.byte	0x04, 0x12
        /*001a*/ 	.short	(.L_5 - .L_4)
	.align		4
.L_4:
        /*001c*/ 	.word	index@(applyRotationMatrix)
        /*0020*/ 	.word	0x00000000
.L_5:


//--------------------- .nv.compat                --------------------------
	.section	.nv.compat,"",@"SHT_CUDA_COMPAT_INFO"
	.align	4
        /*0000*/ 	.byte	0x02, 0x09, 0x00, 0x00, 0x02, 0x02, 0x01, 0x00, 0x02, 0x05, 0x05, 0x00, 0x03, 0x07, 0x01, 0x01
        /*0010*/ 	.byte	0x02, 0x03, 0x00, 0x00, 0x02, 0x06, 0x01, 0x00, 0x04, 0x0b, 0x08, 0x00, 0x01, 0x00, 0x00, 0x00
        /*0020*/ 	.byte	0x00, 0x00, 0x00, 0x00


//--------------------- .nv.info.applyRotationMatrix --------------------------
	.section	.nv.info.applyRotationMatrix,"",@"SHT_CUDA_INFO"
	.sectionflags	@""
	.align	4


	//----- nvinfo : EIATTR_CUDA_API_VERSION
	.align		4
        /*0000*/ 	.byte	0x04, 0x37
        /*0002*/ 	.short	(.L_7 - .L_6)
.L_6:
        /*0004*/ 	.word	0x00000082


	//----- nvinfo : EIATTR_KPARAM_INFO
	.align		4
.L_7:
        /*0008*/ 	.byte	0x04, 0x17
        /*000a*/ 	.short	(.L_9 - .L_8)
.L_8:
        /*000c*/ 	.word	0x00000000
        /*0010*/ 	.short	0x0003
        /*0012*/ 	.short	0x0018
        /*0014*/ 	.byte	0x00, 0xf5, 0x21, 0x00


	//----- nvinfo : EIATTR_KPARAM_INFO
	.align		4
.L_9:
        /*0018*/ 	.byte	0x04, 0x17
        /*001a*/ 	.short	(.L_11 - .L_10)
.L_10:
        /*001c*/ 	.word	0x00000000
        /*0020*/ 	.short	0x0002
        /*0022*/ 	.short	0x0010
        /*0024*/ 	.byte	0x00, 0xf5, 0x21, 0x00


	//----- nvinfo : EIATTR_KPARAM_INFO
	.align		4
.L_11:
        /*0028*/ 	.byte	0x04, 0x17
        /*002a*/ 	.short	(.L_13 - .L_12)
.L_12:
        /*002c*/ 	.word	0x00000000
        /*0030*/ 	.short	0x0001
        /*0032*/ 	.short	0x0008
        /*0034*/ 	.byte	0x00, 0xf5, 0x21, 0x00


	//----- nvinfo : EIATTR_KPARAM_INFO
	.align		4
.L_13:
        /*0038*/ 	.byte	0x04, 0x17
        /*003a*/ 	.short	(.L_15 - .L_14)
.L_14:
        /*003c*/ 	.word	0x00000000
        /*0040*/ 	.short	0x0000
        /*0042*/ 	.short	0x0000
        /*0044*/ 	.byte	0x00, 0xf0, 0x11, 0x00


	//----- nvinfo : EIATTR_SPARSE_MMA_MASK
	.align		4
.L_15:
        /*0048*/ 	.byte	0x03, 0x50
        /*004a*/ 	.short	0x0000


	//----- nvinfo : EIATTR_MAXREG_COUNT
	.align		4
        /*004c*/ 	.byte	0x03, 0x1b
        /*004e*/ 	.short	0x00ff


	//----- nvinfo : EIATTR_MERCURY_ISA_VERSION
	.align		4
        /*0050*/ 	.byte	0x03, 0x5f
        /*0052*/ 	.short	0x0101


	//----- nvinfo : EIATTR_VRC_CTA_INIT_COUNT
	.align		4
        /*0054*/ 	.byte	0x02, 0x4a
	.zero		1
	.zero		1


	//----- nvinfo : EIATTR_EXIT_INSTR_OFFSETS
	.align		4
        /*0058*/ 	.byte	0x04, 0x1c
        /*005a*/ 	.short	(.L_17 - .L_16)


	//   ....[0]....
.L_16:
        /*005c*/ 	.word	0x00000070


	//   ....[1]....
        /*0060*/ 	.word	0x00000280


	//----- nvinfo : EIATTR_CBANK_PARAM_SIZE
	.align		4
.L_17:
        /*0064*/ 	.byte	0x03, 0x19
        /*0066*/ 	.short	0x0020


	//----- nvinfo : EIATTR_PARAM_CBANK
	.align		4
        /*0068*/ 	.byte	0x04, 0x0a
        /*006a*/ 	.short	(.L_19 - .L_18)
	.align		4
.L_18:
        /*006c*/ 	.word	index@(.nv.constant0.applyRotationMatrix)
        /*0070*/ 	.short	0x0380
        /*0072*/ 	.short	0x0020


	//----- nvinfo : EIATTR_SW_WAR
	.align		4
.L_19:
        /*0074*/ 	.byte	0x04, 0x36
        /*0076*/ 	.short	(.L_21 - .L_20)
.L_20:
        /*0078*/ 	.word	0x00000008
.L_21:


//--------------------- .nv.callgraph             --------------------------
	.section	.nv.callgraph,"",@"SHT_CUDA_CALLGRAPH"
	.align	4
	.sectionentsize	8
	.align		4
        /*0000*/ 	.word	0x00000000
	.align		4
        /*0004*/ 	.word	0xffffffff
	.align		4
        /*0008*/ 	.word	0x00000000
	.align		4
        /*000c*/ 	.word	0xfffffffe
	.align		4
        /*0010*/ 	.word	0x00000000
	.align		4
        /*0014*/ 	.word	0xfffffffd
	.align		4
        /*0018*/ 	.word	0x00000000
	.align		4
        /*001c*/ 	.word	0xfffffffc


//--------------------- .text.applyRotationMatrix --------------------------
	.section	.text.applyRotationMatrix,"ax",@progbits
	.align	128
        .global         applyRotationMatrix
        .type           applyRotationMatrix,@function
        .size           applyRotationMatrix,(.L_x_1 - applyRotationMatrix)
        .other          applyRotationMatrix,@"STO_CUDA_ENTRY STV_DEFAULT"
applyRotationMatrix:
.text.applyRotationMatrix:
[----:B------:R-:W-:Y:S01]  /*0000*/  LDC R1, c[0x0][0x37c] ;  /* 0x0000df00ff017b82 */ /* 0x000fe20000000800 */
[----:B------:R-:W0:Y:S07]  /*0010*/  S2R R3, SR_TID.X ;  /* 0x0000000000037919 */ /* 0x000e2e0000002100 */
[----:B------:R-:W0:Y:S01]  /*0020*/  S2UR UR4, SR_CTAID.X ;  /* 0x00000000000479c3 */ /* 0x000e220000002500 */
[----:B------:R-:W1:Y:S07]  /*0030*/  LDCU UR5, c[0x0][0x380] ;  /* 0x00007000ff0577ac */ /* 0x000e6e0008000800 */
[----:B------:R-:W0:Y:S02]  /*0040*/  LDC R0, c[0x0][0x360] ;  /* 0x0000d800ff007b82 */ /* 0x000e240000000800 */
[----:B0-----:R-:W-:-:S05]  /*0050*/  IMAD R0, R0, UR4, R3 ;  /* 0x0000000400007c24 */ /* 0x001fca000f8e0203 */
[----:B-1----:R-:W-:-:S13]  /*0060*/  ISETP.GE.AND P0, PT, R0, UR5, PT ;  /* 0x0000000500007c0c */ /* 0x002fda000bf06270 */
[----:B------:R-:W-:Y:S05]  /*0070*/  @P0 EXIT ;  /* 0x000000000000094d */ /* 0x000fea0003800000 */
[----:B------:R-:W0:Y:S01]  /*0080*/  LDC.64 R24, c[0x0][0x390] ;  /* 0x0000e400ff187b82 */ /* 0x000e220000000a00 */
[----:B------:R-:W1:Y:S07]  /*0090*/  LDCU.64 UR4, c[0x0][0x358] ;  /* 0x00006b00ff0477ac */ /* 0x000e6e0008000a00 */
[----:B------:R-:W2:Y:S08]  /*00a0*/  LDC.64 R16, c[0x0][0x388] ;  /* 0x0000e200ff107b82 */ /* 0x000eb00000000a00 */
[----:B------:R-:W3:Y:S01]  /*00b0*/  LDC.64 R18, c[0x0][0x398] ;  /* 0x0000e600ff127b82 */ /* 0x000ee20000000a00 */
[----:B0-----:R-:W-:-:S06]  /*00c0*/  IMAD.WIDE R24, R0, 0x8, R24 ;  /* 0x0000000800187825 */ /* 0x001fcc00078e0218 */
[----:B-1----:R-:W4:Y:S04]  /*00d0*/  LDG.E.64 R24, desc[UR4][R24.64] ;  /* 0x0000000418187981 */ /* 0x002f28000c1e1b00 */
[----:B--2---:R-:W2:Y:S04]  /*00e0*/  LDG.E.64 R10, desc[UR4][R16.64+0x8] ;  /* 0x00000804100a7981 */ /* 0x004ea8000c1e1b00 */
[----:B------:R-:W5:Y:S04]  /*00f0*/  LDG.E.64 R12, desc[UR4][R16.64+0x20] ;  /* 0x00002004100c7981 */ /* 0x000f68000c1e1b00 */
[----:B------:R-:W5:Y:S04]  /*0100*/  LDG.E.64 R20, desc[UR4][R16.64+0x38] ;  /* 0x0000380410147981 */ /* 0x000f68000c1e1b00 */
[----:B------:R-:W5:Y:S04]  /*0110*/  LDG.E.64 R2, desc[UR4][R16.64] ;  /* 0x0000000410027981 */ /* 0x000f68000c1e1b00 */
[----:B------:R-:W5:Y:S04]  /*0120*/  LDG.E.64 R6, desc[UR4][R16.64+0x18] ;  /* 0x0000180410067981 */ /* 0x000f68000c1e1b00 */
[----:B------:R-:W5:Y:S04]  /*0130*/  LDG.E.64 R8, desc[UR4][R16.64+0x30] ;  /* 0x0000300410087981 */ /* 0x000f68000c1e1b00 */
[----:B------:R-:W5:Y:S04]  /*0140*/  LDG.E.64 R22, desc[UR4][R16.64+0x28] ;  /* 0x0000280410167981 */ /* 0x000f68000c1e1b00 */
[----:B------:R-:W5:Y:S04]  /*0150*/  LDG.E.64 R28, desc[UR4][R16.64+0x40] ;  /* 0x00004004101c7981 */ /* 0x000f68000c1e1b00 */
[----:B----4-:R-:W2:Y:S04]  /*0160*/  LDG.E.64 R14, desc[UR4][R24.64+0x8] ;  /* 0x00000804180e7981 */ /* 0x010ea8000c1e1b00 */
[----:B------:R-:W4:Y:S01]  /*0170*/  LDG.E.64 R4, desc[UR4][R24.64] ;  /* 0x0000000418047981 */ /* 0x000f22000c1e1b00 */
[----:B---3--:R-:W-:-:S03]  /*0180*/  IMAD.WIDE R26, R0, 0x8, R18 ;  /* 0x00000008001a7825 */ /* 0x008fc600078e0212 */
[----:B------:R-:W3:Y:S04]  /*0190*/  LDG.E.64 R18, desc[UR4][R16.64+0x10] ;  /* 0x0000100410127981 */ /* 0x000ee8000c1e1b00 */
[----:B------:R-:W3:Y:S01]  /*01a0*/  LDG.E.64 R26, desc[UR4][R26.64] ;  /* 0x000000041a1a7981 */ /* 0x000ee2000c1e1b00 */
[----:B--2---:R-:W-:Y:S02]  /*01b0*/  DMUL R10, R10, R14 ;  /* 0x0000000e0a0a7228 */ /* 0x004fe40000000000 */
[C---:B-----5:R-:W-:Y:S02]  /*01c0*/  DMUL R12, R14.reuse, R12 ;  /* 0x0000000c0e0c7228 */ /* 0x060fe40000000000 */
[----:B------:R-:W-:Y:S01]  /*01d0*/  DMUL R14, R14, R20 ;  /* 0x000000140e0e7228 */ /* 0x000fe20000000000 */
[----:B------:R-:W3:Y:S03]  /*01e0*/  LDG.E.64 R20, desc[UR4][R24.64+0x10] ;  /* 0x0000100418147981 */ /* 0x000ee6000c1e1b00 */
[----:B----4-:R-:W-:-:S02]  /*01f0*/  DFMA R2, R2, R4, R10 ;  /* 0x000000040202722b */ /* 0x010fc4000000000a */
[C---:B------:R-:W-:Y:S02]  /*0200*/  DFMA R6, R4.reuse, R6, R12 ;  /* 0x000000060406722b */ /* 0x040fe4000000000c */
[----:B------:R-:W-:-:S04]  /*0210*/  DFMA R8, R4, R8, R14 ;  /* 0x000000080408722b */ /* 0x000fc8000000000e */
[----:B---3--:R-:W-:Y:S02]  /*0220*/  DFMA R2, R18, R20, R2 ;  /* 0x000000141202722b */ /* 0x008fe40000000002 */
[C---:B------:R-:W-:Y:S02]  /*0230*/  DFMA R6, R20.reuse, R22, R6 ;  /* 0x000000161406722b */ /* 0x040fe40000000006 */
[----:B------:R-:W-:-:S03]  /*0240*/  DFMA R8, R20, R28, R8 ;  /* 0x0000001c1408722b */ /* 0x000fc60000000008 */
[----:B------:R-:W-:Y:S04]  /*0250*/  STG.E.64 desc[UR4][R26.64], R2 ;  /* 0x000000021a007986 */ /* 0x000fe8000c101b04 */
[----:B------:R-:W-:Y:S04]  /*0260*/  STG.E.64 desc[UR4][R26.64+0x8], R6 ;  /* 0x000008061a007986 */ /* 0x000fe8000c101b04 */
[----:B------:R-:W-:Y:S01]  /*0270*/  STG.E.64 desc[UR4][R26.64+0x10], R8 ;  /* 0x000010081a007986 */ /* 0x000fe2000c101b04 */
[----:B------:R-:W-:Y:S05]  /*0280*/  EXIT ;  /* 0x000000000000794d */ /* 0x000fea0003800000 */
.L_x_0:
[----:B------:R-:W-:-:S00]  /*0290*/  BRA `(.L_x_0) ;  /* 0xfffffffc00fc7947 */ /* 0x000fc0000383ffff */
[----:B------:R-:W-:-:S00]  /*02a0*/  NOP ;  /* 0x0000000000007918 */ /* 0x000fc00000000000 */
        /* <DEDUP_REMOVED lines=13> */
.L_x_1:


//--------------------- .nv.shared.reserved.0     --------------------------
	.section	.nv.shared.reserved.0,"aw",@nobits
	.weak		__nv_reservedSMEM_offset_0_alias
	.size		__nv_reservedSMEM_offset_0_alias, 0, 64
	.other		__nv_reservedSMEM_offset_0_alias,@"STO_CUDA_RESERVED_SHARED STV_DEFAULT"
__nv_reservedSMEM_offset_0_alias:
	.zero		0
	.zero		64


//--------------------- .nv.constant0.applyRotationMatrix --------------------------
	.section	.nv.constant0.applyRotationMatrix,"a",@progbits
	.sectionflags	@""
	.align	4
.nv.constant0.applyRotationMatrix:
	.zero		928


//--------------------- SYMBOLS --------------------------

	.type		.nv.reservedSmem.offset0,@object
	.size		.nv.reservedSmem.offset0,0x4
